	.headerflags	@"EF_CUDA_TEXMODE_UNIFIED EF_CUDA_64BIT_ADDRESS EF_CUDA_ACCELERATORS EF_CUDA_SM90 EF_CUDA_VIRTUAL_SM(EF_CUDA_SM90)"
	.elftype	@"ET_EXEC"


//--------------------- .nv.info                  --------------------------
	.section	.nv.info,"",@"SHT_CUDA_INFO"
	.align	4


	//----- nvinfo : EIATTR_REGCOUNT
	.align		4
        /*0000*/ 	.byte	0x04, 0x2f
        /*0002*/ 	.short	(.L_3 - .L_2)
	.align		4
.L_2:
        /*0004*/ 	.word	index@(triton_poi_fused__native_batch_norm_legit_no_training_16)
        /*0008*/ 	.word	0x00000012


	//----- nvinfo : EIATTR_MIN_STACK_SIZE
	.align		4
.L_3:
        /*000c*/ 	.byte	0x04, 0x12
        /*000e*/ 	.short	(.L_5 - .L_4)
	.align		4
.L_4:
        /*0010*/ 	.word	index@(triton_poi_fused__native_batch_norm_legit_no_training_16)
        /*0014*/ 	.word	0x00000000


	//----- nvinfo : EIATTR_FRAME_SIZE
	.align		4
.L_5:
        /*0018*/ 	.byte	0x04, 0x11
        /*001a*/ 	.short	(.L_7 - .L_6)
	.align		4
.L_6:
        /*001c*/ 	.word	index@(triton_poi_fused__native_batch_norm_legit_no_training_16)
        /*0020*/ 	.word	0x00000000


	//----- nvinfo : EIATTR_MIN_STACK_SIZE
	.align		4
.L_7:
        /*0024*/ 	.byte	0x04, 0x12
        /*0026*/ 	.short	(.L_9 - .L_8)
	.align		4
.L_8:
        /*0028*/ 	.word	index@(triton_poi_fused__native_batch_norm_legit_no_training_16)
        /*002c*/ 	.word	0x00000000
.L_9:


//--------------------- .nv.info.triton_poi_fused__native_batch_norm_legit_no_training_16 --------------------------
	.section	.nv.info.triton_poi_fused__native_batch_norm_legit_no_training_16,"",@"SHT_CUDA_INFO"
	.sectionflags	@""
	.align	4


	//----- nvinfo : EIATTR_CUDA_API_VERSION
	.align		4
        /*0000*/ 	.byte	0x04, 0x37
        /*0002*/ 	.short	(.L_11 - .L_10)
.L_10:
        /*0004*/ 	.word	0x0000007c


	//----- nvinfo : EIATTR_KPARAM_INFO
	.align		4
.L_11:
        /*0008*/ 	.byte	0x04, 0x17
        /*000a*/ 	.short	(.L_13 - .L_12)
.L_12:
        /*000c*/ 	.word	0x00000000
        /*0010*/ 	.short	0x0006
        /*0012*/ 	.short	0x0030
        /*0014*/ 	.byte	0x00, 0xf0, 0x11, 0x00


	//----- nvinfo : EIATTR_KPARAM_INFO
	.align		4
.L_13:
        /*0018*/ 	.byte	0x04, 0x17
        /*001a*/ 	.short	(.L_15 - .L_14)
.L_14:
        /*001c*/ 	.word	0x00000000
        /*0020*/ 	.short	0x0005
        /*0022*/ 	.short	0x0028
        /*0024*/ 	.byte	0x00, 0xf4, 0x21, 0x00


	//----- nvinfo : EIATTR_KPARAM_INFO
	.align		4
.L_15:
        /*0028*/ 	.byte	0x04, 0x17
        /*002a*/ 	.short	(.L_17 - .L_16)
.L_16:
        /*002c*/ 	.word	0x00000000
        /*0030*/ 	.short	0x0004
        /*0032*/ 	.short	0x0020
        /*0034*/ 	.byte	0x00, 0xf4, 0x21, 0x00


	//----- nvinfo : EIATTR_KPARAM_INFO
	.align		4
.L_17:
        /*0038*/ 	.byte	0x04, 0x17
        /*003a*/ 	.short	(.L_19 - .L_18)
.L_18:
        /*003c*/ 	.word	0x00000000
        /*0040*/ 	.short	0x0003
        /*0042*/ 	.short	0x0018
        /*0044*/ 	.byte	0x00, 0xf4, 0x21, 0x00


	//----- nvinfo : EIATTR_KPARAM_INFO
	.align		4
.L_19:
        /*0048*/ 	.byte	0x04, 0x17
        /*004a*/ 	.short	(.L_21 - .L_20)
.L_20:
        /*004c*/ 	.word	0x00000000
        /*0050*/ 	.short	0x0002
        /*0052*/ 	.short	0x0010
        /*0054*/ 	.byte	0x00, 0xf4, 0x21, 0x00


	//----- nvinfo : EIATTR_KPARAM_INFO
	.align		4
.L_21:
        /*0058*/ 	.byte	0x04, 0x17
        /*005a*/ 	.short	(.L_23 - .L_22)
.L_22:
        /*005c*/ 	.word	0x00000000
        /*0060*/ 	.short	0x0001
        /*0062*/ 	.short	0x0008
        /*0064*/ 	.byte	0x00, 0xf4, 0x21, 0x00


	//----- nvinfo : EIATTR_KPARAM_INFO
	.align		4
.L_23:
        /*0068*/ 	.byte	0x04, 0x17
        /*006a*/ 	.short	(.L_25 - .L_24)
.L_24:
        /*006c*/ 	.word	0x00000000
        /*0070*/ 	.short	0x0000
        /*0072*/ 	.short	0x0000
        /*0074*/ 	.byte	0x00, 0xf4, 0x21, 0x00


	//----- nvinfo : EIATTR_SPARSE_MMA_MASK
	.align		4
.L_25:
        /*0078*/ 	.byte	0x03, 0x50
        /*007a*/ 	.short	0x0000


	//----- nvinfo : EIATTR_MAXREG_COUNT
	.align		4
        /*007c*/ 	.byte	0x03, 0x1b
        /*007e*/ 	.short	0x00ff


	//----- nvinfo : EIATTR_EXIT_INSTR_OFFSETS
	.align		4
        /*0080*/ 	.byte	0x04, 0x1c
        /*0082*/ 	.short	(.L_27 - .L_26)


	//   ....[0]....
.L_26:
        /*0084*/ 	.word	0x000002d0


	//   ....[1]....
        /*0088*/ 	.word	0x000002f0


	//----- nvinfo : EIATTR_REQNTID
	.align		4
.L_27:
        /*008c*/ 	.byte	0x04, 0x10
        /*008e*/ 	.short	(.L_29 - .L_28)
.L_28:
        /*0090*/ 	.word	0x00000080
        /*0094*/ 	.word	0x00000001
        /*0098*/ 	.word	0x00000001


	//----- nvinfo : EIATTR_CBANK_PARAM_SIZE
	.align		4
.L_29:
        /*009c*/ 	.byte	0x03, 0x19
        /*009e*/ 	.short	0x0034


	//----- nvinfo : EIATTR_PARAM_CBANK
	.align		4
        /*00a0*/ 	.byte	0x04, 0x0a
        /*00a2*/ 	.short	(.L_31 - .L_30)
	.align		4
.L_30:
        /*00a4*/ 	.word	index@(.nv.constant0.triton_poi_fused__native_batch_norm_legit_no_training_16)
        /*00a8*/ 	.short	0x0210
        /*00aa*/ 	.short	0x0034


	//----- nvinfo : EIATTR_SW_WAR
	.align		4
.L_31:
        /*00ac*/ 	.byte	0x04, 0x36
        /*00ae*/ 	.short	(.L_33 - .L_32)
.L_32:
        /*00b0*/ 	.word	0x00000008
.L_33:


//--------------------- .nv.callgraph             --------------------------
	.section	.nv.callgraph,"",@"SHT_CUDA_CALLGRAPH"
	.align	4
	.sectionentsize	8
	.align		4
        /*0000*/ 	.word	0x00000000
	.align		4
        /*0004*/ 	.word	0xffffffff
	.align		4
        /*0008*/ 	.word	0x00000000
	.align		4
        /*000c*/ 	.word	0xfffffffe
	.align		4
        /*0010*/ 	.word	0x00000000
	.align		4
        /*0014*/ 	.word	0xfffffffd
	.align		4
        /*0018*/ 	.word	0x00000000
	.align		4
        /*001c*/ 	.word	0xfffffffc


//--------------------- .nv.constant4             --------------------------
	.section	.nv.constant4,"a",@progbits
	.align	8
	.align		8
.nv.constant4:
        /*0000*/ 	.dword	_$_str
	.align		8
        /*0008*/ 	.dword	_$_str_$_2


//--------------------- .text.triton_poi_fused__native_batch_norm_legit_no_training_16 --------------------------
	.section	.text.triton_poi_fused__native_batch_norm_legit_no_training_16,"ax",@progbits
	.align	128
        .global         triton_poi_fused__native_batch_norm_legit_no_training_16
        .type           triton_poi_fused__native_batch_norm_legit_no_training_16,@function
        .size           triton_poi_fused__native_batch_norm_legit_no_training_16,(.L_x_1 - triton_poi_fused__native_batch_norm_legit_no_training_16)
        .other          triton_poi_fused__native_batch_norm_legit_no_training_16,@"STO_CUDA_ENTRY STV_DEFAULT"
triton_poi_fused__native_batch_norm_legit_no_training_16:
.text.triton_poi_fused__native_batch_norm_legit_no_training_16:
[----:B------:R-:W0:Y:S01]  /*0000*/  LDC R1, c[0x0][0x28] ;  /* 0x00000a00ff017b82 */ /* 0x000e220000000800 */
[----:B------:R-:W1:Y:S07]  /*0010*/  S2R R0, SR_TID.X ;  /* 0x0000000000007919 */ /* 0x000e6e0000002100 */
[----:B------:R-:W2:Y:S01]  /*0020*/  LDC.64 R8, c[0x0][0x220] ;  /* 0x00008800ff087b82 */ /* 0x000ea20000000a00 */
[----:B------:R-:W-:Y:S01]  /*0030*/  HFMA2.MMA R14, -RZ, RZ, 0, 0 ;  /* 0x00000000ff0e7435 */ /* 0x000fe200000001ff */
[----:B------:R-:W-:Y:S01]  /*0040*/  ULDC.64 UR4, c[0x0][0x208] ;  /* 0x0000820000047ab9 */ /* 0x000fe20000000a00 */
[----:B------:R-:W3:Y:S05]  /*0050*/  S2R R3, SR_CTAID.X ;  /* 0x0000000000037919 */ /* 0x000eea0000002500 */
[----:B------:R-:W4:Y:S08]  /*0060*/  LDC.64 R4, c[0x0][0x210] ;  /* 0x00008400ff047b82 */ /* 0x000f300000000a00 */
[----:B------:R-:W5:Y:S08]  /*0070*/  LDC.64 R6, c[0x0][0x218] ;  /* 0x00008600ff067b82 */ /* 0x000f700000000a00 */
[----:B------:R-:W5:Y:S01]  /*0080*/  LDC.64 R10, c[0x0][0x228] ;  /* 0x00008a00ff0a7b82 */ /* 0x000f620000000a00 */
[----:B-1----:R-:W-:-:S07]  /*0090*/  LOP3.LUT R0, R0, 0x7f, RZ, 0xc0, !PT ;  /* 0x0000007f00007812 */ /* 0x002fce00078ec0ff */
[----:B------:R-:W1:Y:S01]  /*00a0*/  LDC.64 R12, c[0x0][0x230] ;  /* 0x00008c00ff0c7b82 */ /* 0x000e620000000a00 */
[----:B---3--:R-:W-:-:S04]  /*00b0*/  LEA R0, R3, R0, 0x7 ;  /* 0x0000000003007211 */ /* 0x008fc800078e38ff */
[C---:B------:R-:W-:Y:S01]  /*00c0*/  ISETP.GE.AND P2, PT, R0.reuse, 0x280, PT ;  /* 0x000002800000780c */ /* 0x040fe20003f46270 */
[----:B------:R-:W-:-:S05]  /*00d0*/  IMAD.HI R2, R0, 0x66666667, RZ ;  /* 0x6666666700027827 */ /* 0x000fca00078e02ff */
[----:B------:R-:W-:-:S04]  /*00e0*/  SHF.R.U32.HI R3, RZ, 0x1f, R2 ;  /* 0x0000001fff037819 */ /* 0x000fc80000011602 */
[----:B------:R-:W-:-:S05]  /*00f0*/  LEA.HI.SX32 R3, R2, R3, 0x1a ;  /* 0x0000000302037211 */ /* 0x000fca00078fd2ff */
[----:B------:R-:W-:-:S04]  /*0100*/  IMAD R15, R3, -0xa0, R0 ;  /* 0xffffff60030f7824 */ /* 0x000fc800078e0200 */
[----:B--2---:R-:W-:-:S05]  /*0110*/  IMAD.WIDE R8, R15, 0x4, R8 ;  /* 0x000000040f087825 */ /* 0x004fca00078e0208 */
[----:B------:R2:W3:Y:S01]  /*0120*/  @!P2 LDG.E.EL R14, desc[UR4][R8.64] ;  /* 0x00000004080ea981 */ /* 0x0004e2000c2e1900 */
[----:B------:R-:W-:Y:S01]  /*0130*/  CS2R R2, SRZ ;  /* 0x0000000000027805 */ /* 0x000fe2000001ff00 */
[----:B----4-:R-:W-:-:S04]  /*0140*/  IMAD.WIDE R4, R0, 0x4, R4 ;  /* 0x0000000400047825 */ /* 0x010fc800078e0204 */
[C---:B-----5:R-:W-:Y:S01]  /*0150*/  IMAD.WIDE R6, R15.reuse, 0x4, R6 ;  /* 0x000000040f067825 */ /* 0x060fe200078e0206 */
[----:B------:R4:W5:Y:S03]  /*0160*/  @!P2 LDG.E R2, desc[UR4][R4.64] ;  /* 0x000000040402a981 */ /* 0x000966000c1e1900 */
[C---:B0-2---:R-:W-:Y:S01]  /*0170*/  IMAD.WIDE R8, R15.reuse, 0x4, R10 ;  /* 0x000000040f087825 */ /* 0x045fe200078e020a */
[----:B------:R0:W5:Y:S03]  /*0180*/  @!P2 LDG.E.EL R3, desc[UR4][R6.64] ;  /* 0x000000040603a981 */ /* 0x000166000c2e1900 */
[----:B-1----:R-:W-:Y:S01]  /*0190*/  IMAD.WIDE R10, R15, 0x4, R12 ;  /* 0x000000040f0a7825 */ /* 0x002fe200078e020c */
[----:B------:R-:W-:Y:S01]  /*01a0*/  CS2R R12, SRZ ;  /* 0x00000000000c7805 */ /* 0x000fe2000001ff00 */
[----:B----4-:R-:W1:Y:S05]  /*01b0*/  LDC.64 R4, c[0x0][0x238] ;  /* 0x00008e00ff047b82 */ /* 0x010e6a0000000a00 */
[----:B------:R-:W2:Y:S04]  /*01c0*/  @!P2 LDG.E.EL R12, desc[UR4][R8.64] ;  /* 0x00000004080ca981 */ /* 0x000ea8000c2e1900 */
[----:B------:R-:W2:Y:S01]  /*01d0*/  @!P2 LDG.E.EL R13, desc[UR4][R10.64] ;  /* 0x000000040a0da981 */ /* 0x000ea2000c2e1900 */
[----:B0-----:R-:W-:Y:S01]  /*01e0*/  MOV R6, 0x3e800000 ;  /* 0x3e80000000067802 */ /* 0x001fe20000000f00 */
[----:B---3--:R-:W-:-:S04]  /*01f0*/  FADD R14, R14, 9.9999997473787516356e-06 ;  /* 0x3727c5ac0e0e7421 */ /* 0x008fc80000000000 */
[----:B------:R-:W0:Y:S01]  /*0200*/  MUFU.SQRT R15, R14 ;  /* 0x0000000e000f7308 */ /* 0x000e220000002000 */
[----:B-----5:R-:W-:Y:S01]  /*0210*/  FADD R2, -R3, R2 ;  /* 0x0000000203027221 */ /* 0x020fe20000000100 */
[C---:B0-----:R-:W-:Y:S02]  /*0220*/  FSETP.GT.AND P0, PT, R15.reuse, 8.50705917302346158658e+37, PT ;  /* 0x7e8000000f00780b */ /* 0x041fe40003f04000 */
[----:B------:R-:W-:Y:S02]  /*0230*/  FSETP.GEU.AND P1, PT, R15, 1.175494350822287508e-38, PT ;  /* 0x008000000f00780b */ /* 0x000fe40003f2e000 */
[----:B------:R-:W-:-:S09]  /*0240*/  FSEL R6, R6, 1, P0 ;  /* 0x3f80000006067808 */ /* 0x000fd20000000000 */
[----:B------:R-:W-:Y:S02]  /*0250*/  @P0 FMUL R15, R15, 0.25 ;  /* 0x3e8000000f0f0820 */ /* 0x000fe40000400000 */
[----:B------:R-:W-:Y:S02]  /*0260*/  @!P1 FMUL R6, R6, 16777216 ;  /* 0x4b80000006069820 */ /* 0x000fe40000400000 */
[----:B------:R-:W-:-:S06]  /*0270*/  @!P1 FMUL R15, R15, 16777216 ;  /* 0x4b8000000f0f9820 */ /* 0x000fcc0000400000 */
[----:B------:R-:W0:Y:S02]  /*0280*/  MUFU.RCP R15, R15 ;  /* 0x0000000f000f7308 */ /* 0x000e240000001000 */
[----:B0-----:R-:W-:-:S04]  /*0290*/  FMUL R3, R15, R6 ;  /* 0x000000060f037220 */ /* 0x001fc80000400000 */
[----:B------:R-:W-:Y:S01]  /*02a0*/  FMUL R6, R2, R3 ;  /* 0x0000000302067220 */ /* 0x000fe20000400000 */
[----:B-1----:R-:W-:-:S04]  /*02b0*/  IMAD.WIDE R2, R0, 0x4, R4 ;  /* 0x0000000400027825 */ /* 0x002fc800078e0204 */
[----:B--2---:R-:W-:Y:S01]  /*02c0*/  FFMA R13, R6, R12, R13 ;  /* 0x0000000c060d7223 */ /* 0x004fe2000000000d */
[----:B------:R-:W-:Y:S06]  /*02d0*/  @P2 EXIT ;  /* 0x000000000000294d */ /* 0x000fec0003800000 */
[----:B------:R-:W-:Y:S01]  /*02e0*/  STG.E desc[UR4][R2.64], R13 ;  /* 0x0000000d02007986 */ /* 0x000fe2000c101904 */
[----:B------:R-:W-:Y:S05]  /*02f0*/  EXIT ;  /* 0x000000000000794d */ /* 0x000fea0003800000 */
.L_x_0:
[----:B------:R-:W-:-:S00]  /*0300*/  BRA `(.L_x_0) ;  /* 0xfffffffc00fc7947 */ /* 0x000fc0000383ffff */
[----:B------:R-:W-:-:S00]  /*0310*/  NOP ;  /* 0x0000000000007918 */ /* 0x000fc00000000000 */
        /* <DEDUP_REMOVED lines=14> */
.L_x_1:


//--------------------- .nv.global.init           --------------------------
	.section	.nv.global.init,"aw",@progbits
.nv.global.init:
	.type		_$_str,@object
	.size		_$_str,(_$_str_$_2 - _$_str)
_$_str:
        /*0000*/ 	.byte	0x5f, 0x5f, 0x43, 0x55, 0x44, 0x41, 0x5f, 0x46, 0x54, 0x5a, 0x00
	.type		_$_str_$_2,@object
	.size		_$_str_$_2,(.L_1 - _$_str_$_2)
_$_str_$_2:
        /*000b*/ 	.byte	0x5f, 0x5f, 0x43, 0x55, 0x44, 0x41, 0x5f, 0x50, 0x52, 0x45, 0x43, 0x5f, 0x53, 0x51, 0x52, 0x54
        /*001b*/ 	.byte	0x00
.L_1:


//--------------------- .nv.constant0.triton_poi_fused__native_batch_norm_legit_no_training_16 --------------------------
	.section	.nv.constant0.triton_poi_fused__native_batch_norm_legit_no_training_16,"a",@progbits
	.sectionflags	@""
	.align	4
.nv.constant0.triton_poi_fused__native_batch_norm_legit_no_training_16:
	.zero		580
